//
// Generated by NVIDIA NVVM Compiler
//
// Compiler Build ID: CL-36424714
// Cuda compilation tools, release 13.0, V13.0.88
// Based on NVVM 20.0.0
//

.version 9.0
.target sm_100
.address_size 64

	// .globl	_Z6kernelv
.extern .func  (.param .b32 func_retval0) vprintf
(
	.param .b64 vprintf_param_0,
	.param .b64 vprintf_param_1
)
;
.global .align 1 .b8 $str[19] = {72, 101, 108, 108, 111, 32, 102, 114, 111, 109, 32, 107, 101, 114, 110, 101, 108, 10};

.visible .entry _Z6kernelv()
{
	.reg .b32 	%r<3>;
	.reg .b64 	%rd<3>;

	mov.u64 	%rd1, $str;
	cvta.global.u64 	%rd2, %rd1;
	{ // callseq 0, 0
	.param .b64 param0;
	st.param.b64 	[param0], %rd2;
	.param .b64 param1;
	st.param.b64 	[param1], 0;
	.param .b32 retval0;
	call.uni (retval0), 
	vprintf, 
	(
	param0, 
	param1
	);
	ld.param.b32 	%r1, [retval0];
	} // callseq 0
	ret;

}


// ===== COMPILED SASS (sm_100) =====

	.target	sm_100

	.elftype	@"ET_EXEC"


//--------------------- .note.nv.tkinfo           --------------------------
	.section	.note.nv.tkinfo,"",@"SHT_NOTE"
	.sectionflags	@"SHF_NOTE_NV_TKINFO"
	.tkinfo
        /*0018*/ 	.word	0x00000002
        /*0030*/ 	.string	""
        /*0030*/ 	.string	"ptxas"
        /*0030*/ 	.string	"Cuda compilation tools, release 13.0, V13.0.88"
        /*0030*/ 	.string	"Build cuda_13.0.r13.0/compiler.36424714_0"
        /*0030*/ 	.string	"-arch sm_100 -m 64 "



//--------------------- .note.nv.cuinfo           --------------------------
	.section	.note.nv.cuinfo,"",@"SHT_NOTE"
	.sectionflags	@"SHF_NOTE_NV_CUINFO"
        /*0018*/ 	.short	0x0002
        /*001a*/ 	.short	0x0064
        /*001c*/ 	.short	0x0082
	.zero		2


//--------------------- .nv.info                  --------------------------
	.section	.nv.info,"",@"SHT_CUDA_INFO"
	.align	4


	//----- nvinfo : EIATTR_REGCOUNT
	.align		4
        /*0000*/ 	.byte	0x04, 0x2f
        /*0002*/ 	.short	(.L_2 - .L_1)
	.align		4
.L_1:
        /*0004*/ 	.word	index@(_Z6kernelv)
        /*0008*/ 	.word	0x00000018


	//----- nvinfo : EIATTR_FRAME_SIZE
	.align		4
.L_2:
        /*000c*/ 	.byte	0x04, 0x11
        /*000e*/ 	.short	(.L_4 - .L_3)
	.align		4
.L_3:
        /*0010*/ 	.word	index@(_Z6kernelv)
        /*0014*/ 	.word	0x00000000


	//----- nvinfo : EIATTR_MIN_STACK_SIZE
	.align		4
.L_4:
        /*0018*/ 	.byte	0x04, 0x12
        /*001a*/ 	.short	(.L_6 - .L_5)
	.align		4
.L_5:
        /*001c*/ 	.word	index@(_Z6kernelv)
        /*0020*/ 	.word	0x00000000
.L_6:


//--------------------- .nv.compat                --------------------------
	.section	.nv.compat,"",@"SHT_CUDA_COMPAT_INFO"
	.align	4
        /*0000*/ 	.byte	0x02, 0x09, 0x00, 0x00, 0x02, 0x02, 0x01, 0x00, 0x02, 0x05, 0x05, 0x00, 0x03, 0x07, 0x01, 0x01
        /*0010*/ 	.byte	0x02, 0x03, 0x00, 0x00, 0x02, 0x06, 0x01, 0x00, 0x04, 0x0b, 0x08, 0x00, 0x09, 0x00, 0x00, 0x00
        /*0020*/ 	.byte	0x00, 0x00, 0x00, 0x00


//--------------------- .nv.info._Z6kernelv       --------------------------
	.section	.nv.info._Z6kernelv,"",@"SHT_CUDA_INFO"
	.sectionflags	@""
	.align	4


	//----- nvinfo : EIATTR_CUDA_API_VERSION
	.align		4
        /*0000*/ 	.byte	0x04, 0x37
        /*0002*/ 	.short	(.L_8 - .L_7)
.L_7:
        /*0004*/ 	.word	0x00000082


	//----- nvinfo : EIATTR_SPARSE_MMA_MASK
	.align		4
.L_8:
        /*0008*/ 	.byte	0x03, 0x50
        /*000a*/ 	.short	0x0000


	//----- nvinfo : EIATTR_MAXREG_COUNT
	.align		4
        /*000c*/ 	.byte	0x03, 0x1b
        /*000e*/ 	.short	0x00ff


	//----- nvinfo : EIATTR_EXTERNS
	.align		4
        /*0010*/ 	.byte	0x04, 0x0f
        /*0012*/ 	.short	(.L_10 - .L_9)


	//   ....[0]....
	.align		4
.L_9:
        /*0014*/ 	.word	index@(vprintf)


	//----- nvinfo : EIATTR_MERCURY_ISA_VERSION
	.align		4
.L_10:
        /*0018*/ 	.byte	0x03, 0x5f
        /*001a*/ 	.short	0x0101


	//----- nvinfo : EIATTR_VRC_CTA_INIT_COUNT
	.align		4
        /*001c*/ 	.byte	0x02, 0x4a
	.zero		1
	.zero		1


	//----- nvinfo : EIATTR_SYSCALL_OFFSETS
	.align		4
        /*0020*/ 	.byte	0x04, 0x46
        /*0022*/ 	.short	(.L_12 - .L_11)


	//   ....[0]....
.L_11:
        /*0024*/ 	.word	0x00000080


	//----- nvinfo : EIATTR_EXIT_INSTR_OFFSETS
	.align		4
.L_12:
        /*0028*/ 	.byte	0x04, 0x1c
        /*002a*/ 	.short	(.L_14 - .L_13)


	//   ....[0]....
.L_13:
        /*002c*/ 	.word	0x00000090


	//----- nvinfo : EIATTR_SW_WAR
	.align		4
.L_14:
        /*0030*/ 	.byte	0x04, 0x36
        /*0032*/ 	.short	(.L_16 - .L_15)
.L_15:
        /*0034*/ 	.word	0x00000008
.L_16:


//--------------------- .nv.callgraph             --------------------------
	.section	.nv.callgraph,"",@"SHT_CUDA_CALLGRAPH"
	.align	4
	.sectionentsize	8
	.align		4
        /*0000*/ 	.word	0x00000000
	.align		4
        /*0004*/ 	.word	0xffffffff
	.align		4
        /*0008*/ 	.word	index@(_Z6kernelv)
	.align		4
        /*000c*/ 	.word	index@(vprintf)
	.align		4
        /*0010*/ 	.word	0x00000000
	.align		4
        /*0014*/ 	.word	0xfffffffe
	.align		4
        /*0018*/ 	.word	0x00000000
	.align		4
        /*001c*/ 	.word	0xfffffffd
	.align		4
        /*0020*/ 	.word	0x00000000
	.align		4
        /*0024*/ 	.word	0xfffffffc


//--------------------- .nv.constant4             --------------------------
	.section	.nv.constant4,"a",@progbits
	.align	8
	.align		8
.nv.constant4:
        /*0000*/ 	.dword	vprintf
	.align		8
        /*0008*/ 	.dword	$str


//--------------------- .text._Z6kernelv          --------------------------
	.section	.text._Z6kernelv,"ax",@progbits
	.align	128
        .global         _Z6kernelv
        .type           _Z6kernelv,@function
        .size           _Z6kernelv,(.L_x_2 - _Z6kernelv)
        .other          _Z6kernelv,@"STO_CUDA_ENTRY STV_DEFAULT"
_Z6kernelv:
.text._Z6kernelv:
[----:B------:R-:W0:Y:S01]  /*0000*/  LDC R1, c[0x0][0x37c] ;  /* 0x0000df00ff017b82 */ /* 0x000e220000000800 */
[----:B------:R-:W-:Y:S01]  /*0010*/  MOV R0, 0x0 ;  /* 0x0000000000007802 */ /* 0x000fe20000000f00 */
[----:B------:R-:W1:Y:S01]  /*0020*/  LDCU.64 UR4, c[0x4][0x8] ;  /* 0x01000100ff0477ac */ /* 0x000e620008000a00 */
[----:B------:R-:W-:-:S05]  /*0030*/  CS2R R6, SRZ ;  /* 0x0000000000067805 */ /* 0x000fca000001ff00 */
[----:B------:R2:W3:Y:S01]  /*0040*/  LDC.64 R2, c[0x4][R0] ;  /* 0x0100000000027b82 */ /* 0x0004e20000000a00 */
[----:B-1----:R-:W-:Y:S02]  /*0050*/  IMAD.U32 R4, RZ, RZ, UR4 ;  /* 0x00000004ff047e24 */ /* 0x002fe4000f8e00ff */
[----:B--2---:R-:W-:-:S07]  /*0060*/  IMAD.U32 R5, RZ, RZ, UR5 ;  /* 0x00000005ff057e24 */ /* 0x004fce000f8e00ff */
[----:B------:R-:W-:-:S07]  /*0070*/  LEPC R20, `(.L_x_0) ;  /* 0x000000001014794e */ /* 0x000fce0000000000 */
[----:B0--3--:R-:W-:Y:S05]  /*0080*/  CALL.ABS.NOINC R2 ;  /* 0x0000000002007343 */ /* 0x009fea0003c00000 */
.L_x_0:
[----:B------:R-:W-:Y:S05]  /*0090*/  EXIT ;  /* 0x000000000000794d */ /* 0x000fea0003800000 */
.L_x_1:
[----:B------:R-:W-:-:S00]  /*00a0*/  BRA `(.L_x_1) ;  /* 0xfffffffc00fc7947 */ /* 0x000fc0000383ffff */
[----:B------:R-:W-:-:S00]  /*00b0*/  NOP ;  /* 0x0000000000007918 */ /* 0x000fc00000000000 */
        /* <DEDUP_REMOVED lines=12> */
.L_x_2:


//--------------------- .nv.global.init           --------------------------
	.section	.nv.global.init,"aw",@progbits
.nv.global.init:
	.type		$str,@object
	.size		$str,(.L_0 - $str)
$str:
        /*0000*/ 	.byte	0x48, 0x65, 0x6c, 0x6c, 0x6f, 0x20, 0x66, 0x72, 0x6f, 0x6d, 0x20, 0x6b, 0x65, 0x72, 0x6e, 0x65
        /*0010*/ 	.byte	0x6c, 0x0a, 0x00
.L_0:


//--------------------- .nv.shared.reserved.0     --------------------------
	.section	.nv.shared.reserved.0,"aw",@nobits
	.weak		__nv_reservedSMEM_offset_0_alias
	.size		__nv_reservedSMEM_offset_0_alias, 0, 64
	.other		__nv_reservedSMEM_offset_0_alias,@"STO_CUDA_RESERVED_SHARED STV_DEFAULT"
__nv_reservedSMEM_offset_0_alias:
	.zero		0
	.zero		64


//--------------------- .nv.constant0._Z6kernelv  --------------------------
	.section	.nv.constant0._Z6kernelv,"a",@progbits
	.sectionflags	@""
	.align	4
.nv.constant0._Z6kernelv:
	.zero		896


//--------------------- SYMBOLS --------------------------

	.type		.nv.reservedSmem.offset0,@object
	.size		.nv.reservedSmem.offset0,0x4
	.type		vprintf,@function
